//
// Generated by NVIDIA NVVM Compiler
//
// Compiler Build ID: CL-36424714
// Cuda compilation tools, release 13.0, V13.0.88
// Based on NVVM 20.0.0
//

.version 9.0
.target sm_100
.address_size 64

	// .globl	_Z3addPiS_S_m

.visible .entry _Z3addPiS_S_m(
	.param .u64 .ptr .align 1 _Z3addPiS_S_m_param_0,
	.param .u64 .ptr .align 1 _Z3addPiS_S_m_param_1,
	.param .u64 .ptr .align 1 _Z3addPiS_S_m_param_2,
	.param .u64 _Z3addPiS_S_m_param_3
)
{
	.reg .pred 	%p<2>;
	.reg .b32 	%r<8>;
	.reg .b64 	%rd<13>;

	ld.param.u64 	%rd2, [_Z3addPiS_S_m_param_0];
	ld.param.u64 	%rd3, [_Z3addPiS_S_m_param_1];
	ld.param.u64 	%rd4, [_Z3addPiS_S_m_param_2];
	ld.param.u64 	%rd5, [_Z3addPiS_S_m_param_3];
	mov.u32 	%r1, %tid.x;
	mov.u32 	%r2, %ctaid.x;
	mov.u32 	%r3, %ntid.x;
	mad.lo.s32 	%r4, %r2, %r3, %r1;
	cvt.u64.u32 	%rd1, %r4;
	setp.le.u64 	%p1, %rd5, %rd1;
	@%p1 bra 	$L__BB0_2;
	cvta.to.global.u64 	%rd6, %rd2;
	cvta.to.global.u64 	%rd7, %rd3;
	cvta.to.global.u64 	%rd8, %rd4;
	shl.b64 	%rd9, %rd1, 2;
	add.s64 	%rd10, %rd6, %rd9;
	ld.global.u32 	%r5, [%rd10];
	add.s64 	%rd11, %rd7, %rd9;
	ld.global.u32 	%r6, [%rd11];
	add.s32 	%r7, %r6, %r5;
	add.s64 	%rd12, %rd8, %rd9;
	st.global.u32 	[%rd12], %r7;
$L__BB0_2:
	ret;

}


// ===== COMPILED SASS (sm_100) =====

	.target	sm_100

	.elftype	@"ET_EXEC"


//--------------------- .note.nv.tkinfo           --------------------------
	.section	.note.nv.tkinfo,"",@"SHT_NOTE"
	.sectionflags	@"SHF_NOTE_NV_TKINFO"
	.tkinfo
        /*0018*/ 	.word	0x00000002
        /*0030*/ 	.string	""
        /*0030*/ 	.string	"ptxas"
        /*0030*/ 	.string	"Cuda compilation tools, release 13.0, V13.0.88"
        /*0030*/ 	.string	"Build cuda_13.0.r13.0/compiler.36424714_0"
        /*0030*/ 	.string	"-arch sm_100 -m 64 "



//--------------------- .note.nv.cuinfo           --------------------------
	.section	.note.nv.cuinfo,"",@"SHT_NOTE"
	.sectionflags	@"SHF_NOTE_NV_CUINFO"
        /*0018*/ 	.short	0x0002
        /*001a*/ 	.short	0x0064
        /*001c*/ 	.short	0x0082
	.zero		2


//--------------------- .nv.info                  --------------------------
	.section	.nv.info,"",@"SHT_CUDA_INFO"
	.align	4


	//----- nvinfo : EIATTR_REGCOUNT
	.align		4
        /*0000*/ 	.byte	0x04, 0x2f
        /*0002*/ 	.short	(.L_1 - .L_0)
	.align		4
.L_0:
        /*0004*/ 	.word	index@(_Z3addPiS_S_m)
        /*0008*/ 	.word	0x0000000c


	//----- nvinfo : EIATTR_FRAME_SIZE
	.align		4
.L_1:
        /*000c*/ 	.byte	0x04, 0x11
        /*000e*/ 	.short	(.L_3 - .L_2)
	.align		4
.L_2:
        /*0010*/ 	.word	index@(_Z3addPiS_S_m)
        /*0014*/ 	.word	0x00000000


	//----- nvinfo : EIATTR_MIN_STACK_SIZE
	.align		4
.L_3:
        /*0018*/ 	.byte	0x04, 0x12
        /*001a*/ 	.short	(.L_5 - .L_4)
	.align		4
.L_4:
        /*001c*/ 	.word	index@(_Z3addPiS_S_m)
        /*0020*/ 	.word	0x00000000
.L_5:


//--------------------- .nv.compat                --------------------------
	.section	.nv.compat,"",@"SHT_CUDA_COMPAT_INFO"
	.align	4
        /*0000*/ 	.byte	0x02, 0x09, 0x00, 0x00, 0x02, 0x02, 0x01, 0x00, 0x02, 0x05, 0x05, 0x00, 0x03, 0x07, 0x01, 0x01
        /*0010*/ 	.byte	0x02, 0x03, 0x00, 0x00, 0x02, 0x06, 0x01, 0x00, 0x04, 0x0b, 0x08, 0x00, 0x09, 0x00, 0x00, 0x00
        /*0020*/ 	.byte	0x00, 0x00, 0x00, 0x00


//--------------------- .nv.info._Z3addPiS_S_m    --------------------------
	.section	.nv.info._Z3addPiS_S_m,"",@"SHT_CUDA_INFO"
	.sectionflags	@""
	.align	4


	//----- nvinfo : EIATTR_CUDA_API_VERSION
	.align		4
        /*0000*/ 	.byte	0x04, 0x37
        /*0002*/ 	.short	(.L_7 - .L_6)
.L_6:
        /*0004*/ 	.word	0x00000082


	//----- nvinfo : EIATTR_KPARAM_INFO
	.align		4
.L_7:
        /*0008*/ 	.byte	0x04, 0x17
        /*000a*/ 	.short	(.L_9 - .L_8)
.L_8:
        /*000c*/ 	.word	0x00000000
        /*0010*/ 	.short	0x0003
        /*0012*/ 	.short	0x0018
        /*0014*/ 	.byte	0x00, 0xf0, 0x21, 0x00


	//----- nvinfo : EIATTR_KPARAM_INFO
	.align		4
.L_9:
        /*0018*/ 	.byte	0x04, 0x17
        /*001a*/ 	.short	(.L_11 - .L_10)
.L_10:
        /*001c*/ 	.word	0x00000000
        /*0020*/ 	.short	0x0002
        /*0022*/ 	.short	0x0010
        /*0024*/ 	.byte	0x00, 0xf5, 0x21, 0x00


	//----- nvinfo : EIATTR_KPARAM_INFO
	.align		4
.L_11:
        /*0028*/ 	.byte	0x04, 0x17
        /*002a*/ 	.short	(.L_13 - .L_12)
.L_12:
        /*002c*/ 	.word	0x00000000
        /*0030*/ 	.short	0x0001
        /*0032*/ 	.short	0x0008
        /*0034*/ 	.byte	0x00, 0xf5, 0x21, 0x00


	//----- nvinfo : EIATTR_KPARAM_INFO
	.align		4
.L_13:
        /*0038*/ 	.byte	0x04, 0x17
        /*003a*/ 	.short	(.L_15 - .L_14)
.L_14:
        /*003c*/ 	.word	0x00000000
        /*0040*/ 	.short	0x0000
        /*0042*/ 	.short	0x0000
        /*0044*/ 	.byte	0x00, 0xf5, 0x21, 0x00


	//----- nvinfo : EIATTR_SPARSE_MMA_MASK
	.align		4
.L_15:
        /*0048*/ 	.byte	0x03, 0x50
        /*004a*/ 	.short	0x0000


	//----- nvinfo : EIATTR_MAXREG_COUNT
	.align		4
        /*004c*/ 	.byte	0x03, 0x1b
        /*004e*/ 	.short	0x00ff


	//----- nvinfo : EIATTR_MERCURY_ISA_VERSION
	.align		4
        /*0050*/ 	.byte	0x03, 0x5f
        /*0052*/ 	.short	0x0101


	//----- nvinfo : EIATTR_VRC_CTA_INIT_COUNT
	.align		4
        /*0054*/ 	.byte	0x02, 0x4a
	.zero		1
	.zero		1


	//----- nvinfo : EIATTR_EXIT_INSTR_OFFSETS
	.align		4
        /*0058*/ 	.byte	0x04, 0x1c
        /*005a*/ 	.short	(.L_17 - .L_16)


	//   ....[0]....
.L_16:
        /*005c*/ 	.word	0x00000080


	//   ....[1]....
        /*0060*/ 	.word	0x00000180


	//----- nvinfo : EIATTR_CBANK_PARAM_SIZE
	.align		4
.L_17:
        /*0064*/ 	.byte	0x03, 0x19
        /*0066*/ 	.short	0x0020


	//----- nvinfo : EIATTR_PARAM_CBANK
	.align		4
        /*0068*/ 	.byte	0x04, 0x0a
        /*006a*/ 	.short	(.L_19 - .L_18)
	.align		4
.L_18:
        /*006c*/ 	.word	index@(.nv.constant0._Z3addPiS_S_m)
        /*0070*/ 	.short	0x0380
        /*0072*/ 	.short	0x0020


	//----- nvinfo : EIATTR_SW_WAR
	.align		4
.L_19:
        /*0074*/ 	.byte	0x04, 0x36
        /*0076*/ 	.short	(.L_21 - .L_20)
.L_20:
        /*0078*/ 	.word	0x00000008
.L_21:


//--------------------- .nv.callgraph             --------------------------
	.section	.nv.callgraph,"",@"SHT_CUDA_CALLGRAPH"
	.align	4
	.sectionentsize	8
	.align		4
        /*0000*/ 	.word	0x00000000
	.align		4
        /*0004*/ 	.word	0xffffffff
	.align		4
        /*0008*/ 	.word	0x00000000
	.align		4
        /*000c*/ 	.word	0xfffffffe
	.align		4
        /*0010*/ 	.word	0x00000000
	.align		4
        /*0014*/ 	.word	0xfffffffd
	.align		4
        /*0018*/ 	.word	0x00000000
	.align		4
        /*001c*/ 	.word	0xfffffffc


//--------------------- .text._Z3addPiS_S_m       --------------------------
	.section	.text._Z3addPiS_S_m,"ax",@progbits
	.align	128
        .global         _Z3addPiS_S_m
        .type           _Z3addPiS_S_m,@function
        .size           _Z3addPiS_S_m,(.L_x_1 - _Z3addPiS_S_m)
        .other          _Z3addPiS_S_m,@"STO_CUDA_ENTRY STV_DEFAULT"
_Z3addPiS_S_m:
.text._Z3addPiS_S_m:
[----:B------:R-:W-:Y:S01]  /*0000*/  LDC R1, c[0x0][0x37c] ;  /* 0x0000df00ff017b82 */ /* 0x000fe20000000800 */
[----:B------:R-:W0:Y:S07]  /*0010*/  S2R R0, SR_TID.X ;  /* 0x0000000000007919 */ /* 0x000e2e0000002100 */
[----:B------:R-:W0:Y:S01]  /*0020*/  S2UR UR4, SR_CTAID.X ;  /* 0x00000000000479c3 */ /* 0x000e220000002500 */
[----:B------:R-:W1:Y:S07]  /*0030*/  LDCU.64 UR6, c[0x0][0x398] ;  /* 0x00007300ff0677ac */ /* 0x000e6e0008000a00 */
[----:B------:R-:W0:Y:S02]  /*0040*/  LDC R3, c[0x0][0x360] ;  /* 0x0000d800ff037b82 */ /* 0x000e240000000800 */
[----:B0-----:R-:W-:-:S05]  /*0050*/  IMAD R0, R3, UR4, R0 ;  /* 0x0000000403007c24 */ /* 0x001fca000f8e0200 */
[----:B-1----:R-:W-:-:S04]  /*0060*/  ISETP.GE.U32.AND P0, PT, R0, UR6, PT ;  /* 0x0000000600007c0c */ /* 0x002fc8000bf06070 */
[----:B------:R-:W-:-:S13]  /*0070*/  ISETP.GE.U32.AND.EX P0, PT, RZ, UR7, PT, P0 ;  /* 0x00000007ff007c0c */ /* 0x000fda000bf06100 */
[----:B------:R-:W-:Y:S05]  /*0080*/  @P0 EXIT ;  /* 0x000000000000094d */ /* 0x000fea0003800000 */
[----:B------:R-:W0:Y:S01]  /*0090*/  LDCU.128 UR8, c[0x0][0x380] ;  /* 0x00007000ff0877ac */ /* 0x000e220008000c00 */
[----:B------:R-:W-:Y:S01]  /*00a0*/  IMAD.SHL.U32 R6, R0, 0x4, RZ ;  /* 0x0000000400067824 */ /* 0x000fe200078e00ff */
[----:B------:R-:W-:Y:S01]  /*00b0*/  SHF.R.U32.HI R0, RZ, 0x1e, R0 ;  /* 0x0000001eff007819 */ /* 0x000fe20000011600 */
[----:B------:R-:W1:Y:S01]  /*00c0*/  LDCU.64 UR4, c[0x0][0x358] ;  /* 0x00006b00ff0477ac */ /* 0x000e620008000a00 */
[----:B------:R-:W2:Y:S02]  /*00d0*/  LDCU.64 UR6, c[0x0][0x390] ;  /* 0x00007200ff0677ac */ /* 0x000ea40008000a00 */
[C---:B0-----:R-:W-:Y:S02]  /*00e0*/  IADD3 R4, P1, PT, R6.reuse, UR10, RZ ;  /* 0x0000000a06047c10 */ /* 0x041fe4000ff3e0ff */
[----:B------:R-:W-:Y:S02]  /*00f0*/  IADD3 R2, P0, PT, R6, UR8, RZ ;  /* 0x0000000806027c10 */ /* 0x000fe4000ff1e0ff */
[----:B------:R-:W-:-:S02]  /*0100*/  IADD3.X R5, PT, PT, R0, UR11, RZ, P1, !PT ;  /* 0x0000000b00057c10 */ /* 0x000fc40008ffe4ff */
[----:B------:R-:W-:-:S04]  /*0110*/  IADD3.X R3, PT, PT, R0, UR9, RZ, P0, !PT ;  /* 0x0000000900037c10 */ /* 0x000fc800087fe4ff */
[----:B-1----:R-:W3:Y:S04]  /*0120*/  LDG.E R5, desc[UR4][R4.64] ;  /* 0x0000000404057981 */ /* 0x002ee8000c1e1900 */
[----:B------:R-:W3:Y:S01]  /*0130*/  LDG.E R2, desc[UR4][R2.64] ;  /* 0x0000000402027981 */ /* 0x000ee2000c1e1900 */
[----:B--2---:R-:W-:-:S04]  /*0140*/  IADD3 R6, P0, PT, R6, UR6, RZ ;  /* 0x0000000606067c10 */ /* 0x004fc8000ff1e0ff */
[----:B------:R-:W-:Y:S01]  /*0150*/  IADD3.X R7, PT, PT, R0, UR7, RZ, P0, !PT ;  /* 0x0000000700077c10 */ /* 0x000fe200087fe4ff */
[----:B---3--:R-:W-:-:S05]  /*0160*/  IMAD.IADD R9, R2, 0x1, R5 ;  /* 0x0000000102097824 */ /* 0x008fca00078e0205 */
[----:B------:R-:W-:Y:S01]  /*0170*/  STG.E desc[UR4][R6.64], R9 ;  /* 0x0000000906007986 */ /* 0x000fe2000c101904 */
[----:B------:R-:W-:Y:S05]  /*0180*/  EXIT ;  /* 0x000000000000794d */ /* 0x000fea0003800000 */
.L_x_0:
[----:B------:R-:W-:-:S00]  /*0190*/  BRA `(.L_x_0) ;  /* 0xfffffffc00fc7947 */ /* 0x000fc0000383ffff */
[----:B------:R-:W-:-:S00]  /*01a0*/  NOP ;  /* 0x0000000000007918 */ /* 0x000fc00000000000 */
        /* <DEDUP_REMOVED lines=13> */
.L_x_1:


//--------------------- .nv.shared.reserved.0     --------------------------
	.section	.nv.shared.reserved.0,"aw",@nobits
	.weak		__nv_reservedSMEM_offset_0_alias
	.size		__nv_reservedSMEM_offset_0_alias, 0, 64
	.other		__nv_reservedSMEM_offset_0_alias,@"STO_CUDA_RESERVED_SHARED STV_DEFAULT"
__nv_reservedSMEM_offset_0_alias:
	.zero		0
	.zero		64


//--------------------- .nv.constant0._Z3addPiS_S_m --------------------------
	.section	.nv.constant0._Z3addPiS_S_m,"a",@progbits
	.sectionflags	@""
	.align	4
.nv.constant0._Z3addPiS_S_m:
	.zero		928


//--------------------- SYMBOLS --------------------------

	.type		.nv.reservedSmem.offset0,@object
	.size		.nv.reservedSmem.offset0,0x4
